//
// Generated by NVIDIA NVVM Compiler
//
// Compiler Build ID: CL-36424714
// Cuda compilation tools, release 13.0, V13.0.88
// Based on NVVM 20.0.0
//

.version 9.0
.target sm_100
.address_size 64

	// .globl	_Z17trans_norm_vectorPdS_S_i

.visible .entry _Z17trans_norm_vectorPdS_S_i(
	.param .u64 .ptr .align 1 _Z17trans_norm_vectorPdS_S_i_param_0,
	.param .u64 .ptr .align 1 _Z17trans_norm_vectorPdS_S_i_param_1,
	.param .u64 .ptr .align 1 _Z17trans_norm_vectorPdS_S_i_param_2,
	.param .u32 _Z17trans_norm_vectorPdS_S_i_param_3
)
{
	.reg .pred 	%p<4>;
	.reg .b32 	%r<18>;
	.reg .b64 	%rd<39>;
	.reg .b64 	%fd<103>;

	ld.param.u64 	%rd18, [_Z17trans_norm_vectorPdS_S_i_param_0];
	ld.param.u64 	%rd19, [_Z17trans_norm_vectorPdS_S_i_param_1];
	ld.param.u64 	%rd20, [_Z17trans_norm_vectorPdS_S_i_param_2];
	ld.param.u32 	%r5, [_Z17trans_norm_vectorPdS_S_i_param_3];
	cvta.to.global.u64 	%rd1, %rd19;
	cvta.to.global.u64 	%rd2, %rd18;
	cvta.to.global.u64 	%rd3, %rd20;
	setp.ne.s32 	%p1, %r5, 0;
	@%p1 bra 	$L__BB0_4;
	mov.u32 	%r12, %tid.y;
	mov.u32 	%r13, %ntid.y;
	mov.u32 	%r14, %ctaid.y;
	mad.lo.s32 	%r15, %r13, %r14, %r12;
	mul.wide.u32 	%rd28, %r15, 8;
	add.s64 	%rd4, %rd3, %rd28;
	mov.b64 	%rd29, 0;
	st.global.u64 	[%rd4], %rd29;
	mul.wide.u32 	%rd30, %r13, %r14;
	cvt.u64.u32 	%rd31, %r12;
	add.s64 	%rd32, %rd30, %rd31;
	shl.b64 	%rd33, %rd32, 15;
	add.s64 	%rd34, %rd33, %rd2;
	add.s64 	%rd36, %rd34, 64;
	add.s64 	%rd35, %rd1, 64;
	mov.f64 	%fd101, 0d0000000000000000;
	mov.b32 	%r16, 0;
$L__BB0_2:
	ld.global.f64 	%fd54, [%rd36+-64];
	ld.global.f64 	%fd55, [%rd35+-64];
	fma.rn.f64 	%fd56, %fd54, %fd55, %fd101;
	ld.global.f64 	%fd57, [%rd36+-56];
	ld.global.f64 	%fd58, [%rd35+-56];
	fma.rn.f64 	%fd59, %fd57, %fd58, %fd56;
	ld.global.f64 	%fd60, [%rd36+-48];
	ld.global.f64 	%fd61, [%rd35+-48];
	fma.rn.f64 	%fd62, %fd60, %fd61, %fd59;
	ld.global.f64 	%fd63, [%rd36+-40];
	ld.global.f64 	%fd64, [%rd35+-40];
	fma.rn.f64 	%fd65, %fd63, %fd64, %fd62;
	ld.global.f64 	%fd66, [%rd36+-32];
	ld.global.f64 	%fd67, [%rd35+-32];
	fma.rn.f64 	%fd68, %fd66, %fd67, %fd65;
	ld.global.f64 	%fd69, [%rd36+-24];
	ld.global.f64 	%fd70, [%rd35+-24];
	fma.rn.f64 	%fd71, %fd69, %fd70, %fd68;
	ld.global.f64 	%fd72, [%rd36+-16];
	ld.global.f64 	%fd73, [%rd35+-16];
	fma.rn.f64 	%fd74, %fd72, %fd73, %fd71;
	ld.global.f64 	%fd75, [%rd36+-8];
	ld.global.f64 	%fd76, [%rd35+-8];
	fma.rn.f64 	%fd77, %fd75, %fd76, %fd74;
	ld.global.f64 	%fd78, [%rd36];
	ld.global.f64 	%fd79, [%rd35];
	fma.rn.f64 	%fd80, %fd78, %fd79, %fd77;
	ld.global.f64 	%fd81, [%rd36+8];
	ld.global.f64 	%fd82, [%rd35+8];
	fma.rn.f64 	%fd83, %fd81, %fd82, %fd80;
	ld.global.f64 	%fd84, [%rd36+16];
	ld.global.f64 	%fd85, [%rd35+16];
	fma.rn.f64 	%fd86, %fd84, %fd85, %fd83;
	ld.global.f64 	%fd87, [%rd36+24];
	ld.global.f64 	%fd88, [%rd35+24];
	fma.rn.f64 	%fd89, %fd87, %fd88, %fd86;
	ld.global.f64 	%fd90, [%rd36+32];
	ld.global.f64 	%fd91, [%rd35+32];
	fma.rn.f64 	%fd92, %fd90, %fd91, %fd89;
	ld.global.f64 	%fd93, [%rd36+40];
	ld.global.f64 	%fd94, [%rd35+40];
	fma.rn.f64 	%fd95, %fd93, %fd94, %fd92;
	ld.global.f64 	%fd96, [%rd36+48];
	ld.global.f64 	%fd97, [%rd35+48];
	fma.rn.f64 	%fd98, %fd96, %fd97, %fd95;
	ld.global.f64 	%fd99, [%rd36+56];
	ld.global.f64 	%fd100, [%rd35+56];
	fma.rn.f64 	%fd101, %fd99, %fd100, %fd98;
	add.s32 	%r16, %r16, 16;
	add.s64 	%rd36, %rd36, 128;
	add.s64 	%rd35, %rd35, 128;
	setp.ne.s32 	%p3, %r16, 4096;
	@%p3 bra 	$L__BB0_2;
	st.global.f64 	[%rd4], %fd101;
	bra.uni 	$L__BB0_7;
$L__BB0_4:
	mov.u32 	%r7, %tid.y;
	mov.u32 	%r8, %ntid.y;
	mov.u32 	%r9, %ctaid.y;
	mad.lo.s32 	%r10, %r8, %r9, %r7;
	mul.wide.u32 	%rd21, %r10, 8;
	add.s64 	%rd11, %rd3, %rd21;
	mov.b64 	%rd22, 0;
	st.global.u64 	[%rd11], %rd22;
	mul.wide.u32 	%rd23, %r8, %r9;
	cvt.u64.u32 	%rd24, %r7;
	add.s64 	%rd25, %rd23, %rd24;
	shl.b64 	%rd26, %rd25, 3;
	add.s64 	%rd27, %rd26, %rd2;
	add.s64 	%rd38, %rd27, 262144;
	add.s64 	%rd37, %rd1, 64;
	mov.f64 	%fd102, 0d0000000000000000;
	mov.b32 	%r17, 0;
$L__BB0_5:
	ld.global.f64 	%fd6, [%rd38+-262144];
	ld.global.f64 	%fd7, [%rd37+-64];
	fma.rn.f64 	%fd8, %fd6, %fd7, %fd102;
	ld.global.f64 	%fd9, [%rd38+-229376];
	ld.global.f64 	%fd10, [%rd37+-56];
	fma.rn.f64 	%fd11, %fd9, %fd10, %fd8;
	ld.global.f64 	%fd12, [%rd38+-196608];
	ld.global.f64 	%fd13, [%rd37+-48];
	fma.rn.f64 	%fd14, %fd12, %fd13, %fd11;
	ld.global.f64 	%fd15, [%rd38+-163840];
	ld.global.f64 	%fd16, [%rd37+-40];
	fma.rn.f64 	%fd17, %fd15, %fd16, %fd14;
	ld.global.f64 	%fd18, [%rd38+-131072];
	ld.global.f64 	%fd19, [%rd37+-32];
	fma.rn.f64 	%fd20, %fd18, %fd19, %fd17;
	ld.global.f64 	%fd21, [%rd38+-98304];
	ld.global.f64 	%fd22, [%rd37+-24];
	fma.rn.f64 	%fd23, %fd21, %fd22, %fd20;
	ld.global.f64 	%fd24, [%rd38+-65536];
	ld.global.f64 	%fd25, [%rd37+-16];
	fma.rn.f64 	%fd26, %fd24, %fd25, %fd23;
	ld.global.f64 	%fd27, [%rd38+-32768];
	ld.global.f64 	%fd28, [%rd37+-8];
	fma.rn.f64 	%fd29, %fd27, %fd28, %fd26;
	ld.global.f64 	%fd30, [%rd38];
	ld.global.f64 	%fd31, [%rd37];
	fma.rn.f64 	%fd32, %fd30, %fd31, %fd29;
	ld.global.f64 	%fd33, [%rd38+32768];
	ld.global.f64 	%fd34, [%rd37+8];
	fma.rn.f64 	%fd35, %fd33, %fd34, %fd32;
	ld.global.f64 	%fd36, [%rd38+65536];
	ld.global.f64 	%fd37, [%rd37+16];
	fma.rn.f64 	%fd38, %fd36, %fd37, %fd35;
	ld.global.f64 	%fd39, [%rd38+98304];
	ld.global.f64 	%fd40, [%rd37+24];
	fma.rn.f64 	%fd41, %fd39, %fd40, %fd38;
	ld.global.f64 	%fd42, [%rd38+131072];
	ld.global.f64 	%fd43, [%rd37+32];
	fma.rn.f64 	%fd44, %fd42, %fd43, %fd41;
	ld.global.f64 	%fd45, [%rd38+163840];
	ld.global.f64 	%fd46, [%rd37+40];
	fma.rn.f64 	%fd47, %fd45, %fd46, %fd44;
	ld.global.f64 	%fd48, [%rd38+196608];
	ld.global.f64 	%fd49, [%rd37+48];
	fma.rn.f64 	%fd50, %fd48, %fd49, %fd47;
	ld.global.f64 	%fd51, [%rd38+229376];
	ld.global.f64 	%fd52, [%rd37+56];
	fma.rn.f64 	%fd102, %fd51, %fd52, %fd50;
	add.s32 	%r17, %r17, 16;
	add.s64 	%rd38, %rd38, 524288;
	add.s64 	%rd37, %rd37, 128;
	setp.ne.s32 	%p2, %r17, 4096;
	@%p2 bra 	$L__BB0_5;
	st.global.f64 	[%rd11], %fd102;
$L__BB0_7:
	ret;

}


// ===== COMPILED SASS (sm_100) =====

	.target	sm_100

	.elftype	@"ET_EXEC"


//--------------------- .note.nv.tkinfo           --------------------------
	.section	.note.nv.tkinfo,"",@"SHT_NOTE"
	.sectionflags	@"SHF_NOTE_NV_TKINFO"
	.tkinfo
        /*0018*/ 	.word	0x00000002
        /*0030*/ 	.string	""
        /*0030*/ 	.string	"ptxas"
        /*0030*/ 	.string	"Cuda compilation tools, release 13.0, V13.0.88"
        /*0030*/ 	.string	"Build cuda_13.0.r13.0/compiler.36424714_0"
        /*0030*/ 	.string	"-arch sm_100 -m 64 "



//--------------------- .note.nv.cuinfo           --------------------------
	.section	.note.nv.cuinfo,"",@"SHT_NOTE"
	.sectionflags	@"SHF_NOTE_NV_CUINFO"
        /*0018*/ 	.short	0x0002
        /*001a*/ 	.short	0x0064
        /*001c*/ 	.short	0x0082
	.zero		2


//--------------------- .nv.info                  --------------------------
	.section	.nv.info,"",@"SHT_CUDA_INFO"
	.align	4


	//----- nvinfo : EIATTR_REGCOUNT
	.align		4
        /*0000*/ 	.byte	0x04, 0x2f
        /*0002*/ 	.short	(.L_1 - .L_0)
	.align		4
.L_0:
        /*0004*/ 	.word	index@(_Z17trans_norm_vectorPdS_S_i)
        /*0008*/ 	.word	0x0000001c


	//----- nvinfo : EIATTR_FRAME_SIZE
	.align		4
.L_1:
        /*000c*/ 	.byte	0x04, 0x11
        /*000e*/ 	.short	(.L_3 - .L_2)
	.align		4
.L_2:
        /*0010*/ 	.word	index@(_Z17trans_norm_vectorPdS_S_i)
        /*0014*/ 	.word	0x00000000


	//----- nvinfo : EIATTR_MIN_STACK_SIZE
	.align		4
.L_3:
        /*0018*/ 	.byte	0x04, 0x12
        /*001a*/ 	.short	(.L_5 - .L_4)
	.align		4
.L_4:
        /*001c*/ 	.word	index@(_Z17trans_norm_vectorPdS_S_i)
        /*0020*/ 	.word	0x00000000
.L_5:


//--------------------- .nv.compat                --------------------------
	.section	.nv.compat,"",@"SHT_CUDA_COMPAT_INFO"
	.align	4
        /*0000*/ 	.byte	0x02, 0x09, 0x00, 0x00, 0x02, 0x02, 0x01, 0x00, 0x02, 0x05, 0x05, 0x00, 0x03, 0x07, 0x01, 0x01
        /*0010*/ 	.byte	0x02, 0x03, 0x00, 0x00, 0x02, 0x06, 0x01, 0x00, 0x04, 0x0b, 0x08, 0x00, 0x01, 0x00, 0x00, 0x00
        /*0020*/ 	.byte	0x00, 0x00, 0x00, 0x00


//--------------------- .nv.info._Z17trans_norm_vectorPdS_S_i --------------------------
	.section	.nv.info._Z17trans_norm_vectorPdS_S_i,"",@"SHT_CUDA_INFO"
	.sectionflags	@""
	.align	4


	//----- nvinfo : EIATTR_CUDA_API_VERSION
	.align		4
        /*0000*/ 	.byte	0x04, 0x37
        /*0002*/ 	.short	(.L_7 - .L_6)
.L_6:
        /*0004*/ 	.word	0x00000082


	//----- nvinfo : EIATTR_KPARAM_INFO
	.align		4
.L_7:
        /*0008*/ 	.byte	0x04, 0x17
        /*000a*/ 	.short	(.L_9 - .L_8)
.L_8:
        /*000c*/ 	.word	0x00000000
        /*0010*/ 	.short	0x0003
        /*0012*/ 	.short	0x0018
        /*0014*/ 	.byte	0x00, 0xf0, 0x11, 0x00


	//----- nvinfo : EIATTR_KPARAM_INFO
	.align		4
.L_9:
        /*0018*/ 	.byte	0x04, 0x17
        /*001a*/ 	.short	(.L_11 - .L_10)
.L_10:
        /*001c*/ 	.word	0x00000000
        /*0020*/ 	.short	0x0002
        /*0022*/ 	.short	0x0010
        /*0024*/ 	.byte	0x00, 0xf5, 0x21, 0x00


	//----- nvinfo : EIATTR_KPARAM_INFO
	.align		4
.L_11:
        /*0028*/ 	.byte	0x04, 0x17
        /*002a*/ 	.short	(.L_13 - .L_12)
.L_12:
        /*002c*/ 	.word	0x00000000
        /*0030*/ 	.short	0x0001
        /*0032*/ 	.short	0x0008
        /*0034*/ 	.byte	0x00, 0xf5, 0x21, 0x00


	//----- nvinfo : EIATTR_KPARAM_INFO
	.align		4
.L_13:
        /*0038*/ 	.byte	0x04, 0x17
        /*003a*/ 	.short	(.L_15 - .L_14)
.L_14:
        /*003c*/ 	.word	0x00000000
        /*0040*/ 	.short	0x0000
        /*0042*/ 	.short	0x0000
        /*0044*/ 	.byte	0x00, 0xf5, 0x21, 0x00


	//----- nvinfo : EIATTR_SPARSE_MMA_MASK
	.align		4
.L_15:
        /*0048*/ 	.byte	0x03, 0x50
        /*004a*/ 	.short	0x0000


	//----- nvinfo : EIATTR_MAXREG_COUNT
	.align		4
        /*004c*/ 	.byte	0x03, 0x1b
        /*004e*/ 	.short	0x00ff


	//----- nvinfo : EIATTR_MERCURY_ISA_VERSION
	.align		4
        /*0050*/ 	.byte	0x03, 0x5f
        /*0052*/ 	.short	0x0101


	//----- nvinfo : EIATTR_VRC_CTA_INIT_COUNT
	.align		4
        /*0054*/ 	.byte	0x02, 0x4a
	.zero		1
	.zero		1


	//----- nvinfo : EIATTR_EXIT_INSTR_OFFSETS
	.align		4
        /*0058*/ 	.byte	0x04, 0x1c
        /*005a*/ 	.short	(.L_17 - .L_16)


	//   ....[0]....
.L_16:
        /*005c*/ 	.word	0x00000560


	//   ....[1]....
        /*0060*/ 	.word	0x00000a60


	//----- nvinfo : EIATTR_CBANK_PARAM_SIZE
	.align		4
.L_17:
        /*0064*/ 	.byte	0x03, 0x19
        /*0066*/ 	.short	0x001c


	//----- nvinfo : EIATTR_PARAM_CBANK
	.align		4
        /*0068*/ 	.byte	0x04, 0x0a
        /*006a*/ 	.short	(.L_19 - .L_18)
	.align		4
.L_18:
        /*006c*/ 	.word	index@(.nv.constant0._Z17trans_norm_vectorPdS_S_i)
        /*0070*/ 	.short	0x0380
        /*0072*/ 	.short	0x001c


	//----- nvinfo : EIATTR_SW_WAR
	.align		4
.L_19:
        /*0074*/ 	.byte	0x04, 0x36
        /*0076*/ 	.short	(.L_21 - .L_20)
.L_20:
        /*0078*/ 	.word	0x00000008
.L_21:


//--------------------- .nv.callgraph             --------------------------
	.section	.nv.callgraph,"",@"SHT_CUDA_CALLGRAPH"
	.align	4
	.sectionentsize	8
	.align		4
        /*0000*/ 	.word	0x00000000
	.align		4
        /*0004*/ 	.word	0xffffffff
	.align		4
        /*0008*/ 	.word	0x00000000
	.align		4
        /*000c*/ 	.word	0xfffffffe
	.align		4
        /*0010*/ 	.word	0x00000000
	.align		4
        /*0014*/ 	.word	0xfffffffd
	.align		4
        /*0018*/ 	.word	0x00000000
	.align		4
        /*001c*/ 	.word	0xfffffffc


//--------------------- .text._Z17trans_norm_vectorPdS_S_i --------------------------
	.section	.text._Z17trans_norm_vectorPdS_S_i,"ax",@progbits
	.align	128
        .global         _Z17trans_norm_vectorPdS_S_i
        .type           _Z17trans_norm_vectorPdS_S_i,@function
        .size           _Z17trans_norm_vectorPdS_S_i,(.L_x_4 - _Z17trans_norm_vectorPdS_S_i)
        .other          _Z17trans_norm_vectorPdS_S_i,@"STO_CUDA_ENTRY STV_DEFAULT"
_Z17trans_norm_vectorPdS_S_i:
.text._Z17trans_norm_vectorPdS_S_i:
[----:B------:R-:W-:Y:S01]  /*0000*/  LDC R1, c[0x0][0x37c] ;  /* 0x0000df00ff017b82 */ /* 0x000fe20000000800 */
[----:B------:R-:W0:Y:S01]  /*0010*/  LDCU UR10, c[0x0][0x398] ;  /* 0x00007300ff0a77ac */ /* 0x000e220008000800 */
[----:B------:R-:W1:Y:S01]  /*0020*/  LDCU.64 UR6, c[0x0][0x388] ;  /* 0x00007100ff0677ac */ /* 0x000e620008000a00 */
[----:B------:R-:W-:Y:S01]  /*0030*/  UMOV UR4, 0x40 ;  /* 0x0000004000047882 */ /* 0x000fe20000000000 */
[----:B------:R-:W-:Y:S01]  /*0040*/  UMOV UR5, 0x0 ;  /* 0x0000000000057882 */ /* 0x000fe20000000000 */
[----:B------:R-:W2:Y:S01]  /*0050*/  LDCU.64 UR8, c[0x0][0x358] ;  /* 0x00006b00ff0877ac */ /* 0x000ea20008000a00 */
[----:B0-----:R-:W-:Y:S02]  /*0060*/  UISETP.NE.AND UP0, UPT, UR10, URZ, UPT ;  /* 0x000000ff0a00728c */ /* 0x001fe4000bf05270 */
[----:B-1----:R-:W-:-:S07]  /*0070*/  UIMAD.WIDE.U32 UR4, UR6, 0x1, UR4 ;  /* 0x00000001060478a5 */ /* 0x002fce000f8e0004 */
[----:B--2---:R-:W-:Y:S05]  /*0080*/  BRA.U UP0, `(.L_x_0) ;  /* 0x0000000500387547 */ /* 0x004fea000b800000 */
[----:B------:R-:W0:Y:S01]  /*0090*/  S2R R4, SR_TID.Y ;  /* 0x0000000000047919 */ /* 0x000e220000002200 */
[----:B------:R-:W1:Y:S01]  /*00a0*/  LDC.64 R2, c[0x0][0x390] ;  /* 0x0000e400ff027b82 */ /* 0x000e620000000a00 */
[----:B------:R-:W0:Y:S01]  /*00b0*/  LDCU UR6, c[0x0][0x364] ;  /* 0x00006c80ff0677ac */ /* 0x000e220008000800 */
[----:B------:R-:W-:Y:S01]  /*00c0*/  CS2R R8, SRZ ;  /* 0x0000000000087805 */ /* 0x000fe2000001ff00 */
[----:B------:R-:W0:Y:S01]  /*00d0*/  S2R R7, SR_CTAID.Y ;  /* 0x0000000000077919 */ /* 0x000e220000002600 */
[----:B------:R-:W-:Y:S01]  /*00e0*/  IMAD.U32 R6, RZ, RZ, UR4 ;  /* 0x00000004ff067e24 */ /* 0x000fe2000f8e00ff */
[----:B------:R-:W2:Y:S01]  /*00f0*/  LDCU.64 UR10, c[0x0][0x380] ;  /* 0x00007000ff0a77ac */ /* 0x000ea20008000a00 */
[----:B------:R-:W-:Y:S01]  /*0100*/  UMOV UR4, URZ ;  /* 0x000000ff00047c82 */ /* 0x000fe20008000000 */
[----:B0-----:R-:W-:-:S04]  /*0110*/  IMAD R5, R7, UR6, R4 ;  /* 0x0000000607057c24 */ /* 0x001fc8000f8e0204 */
[----:B-1----:R-:W-:-:S04]  /*0120*/  IMAD.WIDE.U32 R2, R5, 0x8, R2 ;  /* 0x0000000805027825 */ /* 0x002fc800078e0002 */
[----:B------:R-:W-:Y:S01]  /*0130*/  IMAD.MOV.U32 R5, RZ, RZ, RZ ;  /* 0x000000ffff057224 */ /* 0x000fe200078e00ff */
[----:B------:R0:W-:Y:S01]  /*0140*/  STG.E.64 desc[UR8][R2.64], RZ ;  /* 0x000000ff02007986 */ /* 0x0001e2000c101b08 */
[----:B------:R-:W-:Y:S01]  /*0150*/  IMAD.WIDE.U32 R4, R7, UR6, R4 ;  /* 0x0000000607047c25 */ /* 0x000fe2000f8e0004 */
[----:B------:R-:W-:Y:S02]  /*0160*/  UIADD3 UR6, UPT, UPT, UR5, UR7, URZ ;  /* 0x0000000705067290 */ /* 0x000fe4000fffe0ff */
[----:B------:R-:W-:Y:S02]  /*0170*/  MOV R7, UR5 ;  /* 0x0000000500077c02 */ /* 0x000fe40008000f00 */
[----:B--2---:R-:W-:Y:S02]  /*0180*/  LEA R0, P0, R4, UR10, 0xf ;  /* 0x0000000a04007c11 */ /* 0x004fe4000f8078ff */
[----:B------:R-:W-:Y:S02]  /*0190*/  IMAD.U32 R7, RZ, RZ, UR6 ;  /* 0x00000006ff077e24 */ /* 0x000fe4000f8e00ff */
[----:B------:R-:W-:-:S02]  /*01a0*/  IADD3 R0, P1, PT, R0, 0x40, RZ ;  /* 0x0000004000007810 */ /* 0x000fc40007f3e0ff */
[----:B------:R-:W-:-:S05]  /*01b0*/  LEA.HI.X R5, R4, UR11, R5, 0xf, P0 ;  /* 0x0000000b04057c11 */ /* 0x000fca00080f7c05 */
[----:B0-----:R-:W-:-:S07]  /*01c0*/  IMAD.X R5, RZ, RZ, R5, P1 ;  /* 0x000000ffff057224 */ /* 0x001fce00008e0605 */
.L_x_1:
[----:B------:R-:W-:Y:S01]  /*01d0*/  MOV R4, R0 ;  /* 0x0000000000047202 */ /* 0x000fe20000000f00 */
[----:B------:R-:W2:Y:S04]  /*01e0*/  LDG.E.64 R24, desc[UR8][R6.64+-0x40] ;  /* 0xffffc00806187981 */ /* 0x000ea8000c1e1b00 */
[----:B------:R-:W2:Y:S04]  /*01f0*/  LDG.E.64 R10, desc[UR8][R4.64+-0x40] ;  /* 0xffffc008040a7981 */ /* 0x000ea8000c1e1b00 */
[----:B------:R-:W3:Y:S04]  /*0200*/  LDG.E.64 R18, desc[UR8][R4.64+-0x38] ;  /* 0xffffc80804127981 */ /* 0x000ee8000c1e1b00 */
[----:B------:R-:W3:Y:S04]  /*0210*/  LDG.E.64 R16, desc[UR8][R6.64+-0x38] ;  /* 0xffffc80806107981 */ /* 0x000ee8000c1e1b00 */
[----:B------:R-:W4:Y:S04]  /*0220*/  LDG.E.64 R20, desc[UR8][R4.64+-0x30] ;  /* 0xffffd00804147981 */ /* 0x000f28000c1e1b00 */
[----:B------:R-:W4:Y:S04]  /*0230*/  LDG.E.64 R22, desc[UR8][R6.64+-0x30] ;  /* 0xffffd00806167981 */ /* 0x000f28000c1e1b00 */
[----:B------:R-:W5:Y:S04]  /*0240*/  LDG.E.64 R12, desc[UR8][R4.64+-0x28] ;  /* 0xffffd808040c7981 */ /* 0x000f68000c1e1b00 */
[----:B------:R-:W5:Y:S01]  /*0250*/  LDG.E.64 R14, desc[UR8][R6.64+-0x28] ;  /* 0xffffd808060e7981 */ /* 0x000f62000c1e1b00 */
[----:B--2---:R-:W-:-:S03]  /*0260*/  DFMA R24, R10, R24, R8 ;  /* 0x000000180a18722b */ /* 0x004fc60000000008 */
[----:B------:R-:W2:Y:S04]  /*0270*/  LDG.E.64 R8, desc[UR8][R4.64+-0x20] ;  /* 0xffffe00804087981 */ /* 0x000ea8000c1e1b00 */
[----:B------:R-:W2:Y:S01]  /*0280*/  LDG.E.64 R10, desc[UR8][R6.64+-0x20] ;  /* 0xffffe008060a7981 */ /* 0x000ea2000c1e1b00 */
[----:B---3--:R-:W-:-:S03]  /*0290*/  DFMA R24, R18, R16, R24 ;  /* 0x000000101218722b */ /* 0x008fc60000000018 */
[----:B------:R-:W3:Y:S04]  /*02a0*/  LDG.E.64 R16, desc[UR8][R4.64+-0x18] ;  /* 0xffffe80804107981 */ /* 0x000ee8000c1e1b00 */
[----:B------:R-:W3:Y:S01]  /*02b0*/  LDG.E.64 R18, desc[UR8][R6.64+-0x18] ;  /* 0xffffe80806127981 */ /* 0x000ee2000c1e1b00 */
[----:B----4-:R-:W-:-:S03]  /*02c0*/  DFMA R24, R20, R22, R24 ;  /* 0x000000161418722b */ /* 0x010fc60000000018 */
[----:B------:R-:W4:Y:S04]  /*02d0*/  LDG.E.64 R20, desc[UR8][R4.64+-0x10] ;  /* 0xfffff00804147981 */ /* 0x000f28000c1e1b00 */
[----:B------:R-:W4:Y:S01]  /*02e0*/  LDG.E.64 R22, desc[UR8][R6.64+-0x10] ;  /* 0xfffff00806167981 */ /* 0x000f22000c1e1b00 */
[----:B-----5:R-:W-:-:S03]  /*02f0*/  DFMA R24, R12, R14, R24 ;  /* 0x0000000e0c18722b */ /* 0x020fc60000000018 */
        /* <DEDUP_REMOVED lines=25> */
[----:B------:R0:W5:Y:S01]  /*0490*/  LDG.E.64 R12, desc[UR8][R6.64+0x38] ;  /* 0x00003808060c7981 */ /* 0x000162000c1e1b00 */
[----:B------:R-:W-:-:S04]  /*04a0*/  UIADD3 UR4, UPT, UPT, UR4, 0x10, URZ ;  /* 0x0000001004047890 */ /* 0x000fc8000fffe0ff */
[----:B------:R-:W-:Y:S01]  /*04b0*/  UISETP.NE.AND UP0, UPT, UR4, 0x1000, UPT ;  /* 0x000010000400788c */ /* 0x000fe2000bf05270 */
[----:B------:R-:W-:Y:S02]  /*04c0*/  IADD3 R0, P0, PT, R4, 0x80, RZ ;  /* 0x0000008004007810 */ /* 0x000fe40007f1e0ff */
[----:B0-----:R-:W-:-:S03]  /*04d0*/  IADD3 R6, P1, PT, R6, 0x80, RZ ;  /* 0x0000008006067810 */ /* 0x001fc60007f3e0ff */
[----:B------:R-:W-:Y:S02]  /*04e0*/  IMAD.X R5, RZ, RZ, R5, P0 ;  /* 0x000000ffff057224 */ /* 0x000fe400000e0605 */
[----:B------:R-:W-:Y:S01]  /*04f0*/  IMAD.X R7, RZ, RZ, R7, P1 ;  /* 0x000000ffff077224 */ /* 0x000fe200008e0607 */
[----:B--2---:R-:W-:-:S08]  /*0500*/  DFMA R8, R8, R10, R24 ;  /* 0x0000000a0808722b */ /* 0x004fd00000000018 */
[----:B---3--:R-:W-:-:S08]  /*0510*/  DFMA R8, R16, R18, R8 ;  /* 0x000000121008722b */ /* 0x008fd00000000008 */
[----:B----4-:R-:W-:-:S08]  /*0520*/  DFMA R8, R20, R22, R8 ;  /* 0x000000161408722b */ /* 0x010fd00000000008 */
[----:B-----5:R-:W-:Y:S01]  /*0530*/  DFMA R8, R14, R12, R8 ;  /* 0x0000000c0e08722b */ /* 0x020fe20000000008 */
[----:B------:R-:W-:Y:S10]  /*0540*/  BRA.U UP0, `(.L_x_1) ;  /* 0xfffffffd00207547 */ /* 0x000ff4000b83ffff */
[----:B------:R-:W-:Y:S01]  /*0550*/  STG.E.64 desc[UR8][R2.64], R8 ;  /* 0x0000000802007986 */ /* 0x000fe2000c101b08 */
[----:B------:R-:W-:Y:S05]  /*0560*/  EXIT ;  /* 0x000000000000794d */ /* 0x000fea0003800000 */
.L_x_0:
[----:B------:R-:W0:Y:S01]  /*0570*/  S2R R4, SR_TID.Y ;  /* 0x0000000000047919 */ /* 0x000e220000002200 */
[----:B------:R-:W1:Y:S01]  /*0580*/  LDC.64 R2, c[0x0][0x390] ;  /* 0x0000e400ff027b82 */ /* 0x000e620000000a00 */
[----:B------:R-:W0:Y:S01]  /*0590*/  LDCU UR4, c[0x0][0x364] ;  /* 0x00006c80ff0477ac */ /* 0x000e220008000800 */
[----:B------:R-:W-:Y:S01]  /*05a0*/  CS2R R8, SRZ ;  /* 0x0000000000087805 */ /* 0x000fe2000001ff00 */
[----:B------:R-:W0:Y:S01]  /*05b0*/  S2R R7, SR_CTAID.Y ;  /* 0x0000000000077919 */ /* 0x000e220000002600 */
[----:B------:R-:W2:Y:S01]  /*05c0*/  LDCU.64 UR10, c[0x0][0x380] ;  /* 0x00007000ff0a77ac */ /* 0x000ea20008000a00 */
[----:B0-----:R-:W-:-:S04]  /*05d0*/  IMAD R5, R7, UR4, R4 ;  /* 0x0000000407057c24 */ /* 0x001fc8000f8e0204 */
[----:B-1----:R-:W-:Y:S01]  /*05e0*/  IMAD.WIDE.U32 R2, R5, 0x8, R2 ;  /* 0x0000000805027825 */ /* 0x002fe200078e0002 */
[----:B------:R-:W-:-:S04]  /*05f0*/  MOV R5, RZ ;  /* 0x000000ff00057202 */ /* 0x000fc80000000f00 */
[----:B------:R0:W-:Y:S01]  /*0600*/  STG.E.64 desc[UR8][R2.64], RZ ;  /* 0x000000ff02007986 */ /* 0x0001e2000c101b08 */
[----:B------:R-:W-:Y:S01]  /*0610*/  IMAD.WIDE.U32 R4, R7, UR4, R4 ;  /* 0x0000000407047c25 */ /* 0x000fe2000f8e0004 */
[----:B------:R-:W-:Y:S02]  /*0620*/  UIADD3 UR4, UP0, UPT, UR6, 0x40, URZ ;  /* 0x0000004006047890 */ /* 0x000fe4000ff1e0ff */
[----:B--2---:R-:W-:Y:S02]  /*0630*/  LEA R10, P0, R4, UR10, 0x3 ;  /* 0x0000000a040a7c11 */ /* 0x004fe4000f8018ff */
[----:B------:R-:W-:Y:S02]  /*0640*/  UIADD3.X UR5, UPT, UPT, URZ, UR7, URZ, UP0, !UPT ;  /* 0x00000007ff057290 */ /* 0x000fe400087fe4ff */
[----:B------:R-:W-:Y:S01]  /*0650*/  IMAD.U32 R0, RZ, RZ, UR4 ;  /* 0x00000004ff007e24 */ /* 0x000fe2000f8e00ff */
[----:B------:R-:W-:Y:S01]  /*0660*/  UMOV UR4, URZ ;  /* 0x000000ff00047c82 */ /* 0x000fe20008000000 */
[----:B------:R-:W-:-:S02]  /*0670*/  IADD3 R10, P1, PT, R10, 0x40000, RZ ;  /* 0x000400000a0a7810 */ /* 0x000fc40007f3e0ff */
[----:B------:R-:W-:Y:S02]  /*0680*/  LEA.HI.X R4, R4, UR11, R5, 0x3, P0 ;  /* 0x0000000b04047c11 */ /* 0x000fe400080f1c05 */
[----:B------:R-:W-:-:S03]  /*0690*/  MOV R7, UR5 ;  /* 0x0000000500077c02 */ /* 0x000fc60008000f00 */
[----:B0-----:R-:W-:-:S07]  /*06a0*/  IMAD.X R11, RZ, RZ, R4, P1 ;  /* 0x000000ffff0b7224 */ /* 0x001fce00008e0604 */
.L_x_2:
[----:B------:R-:W-:Y:S01]  /*06b0*/  MOV R4, R10 ;  /* 0x0000000a00047202 */ /* 0x000fe20000000f00 */
[----:B------:R-:W-:Y:S01]  /*06c0*/  IMAD.MOV.U32 R5, RZ, RZ, R11 ;  /* 0x000000ffff057224 */ /* 0x000fe200078e000b */
[----:B------:R-:W-:-:S04]  /*06d0*/  MOV R6, R0 ;  /* 0x0000000000067202 */ /* 0x000fc80000000f00 */
        /* <DEDUP_REMOVED lines=44> */
[----:B------:R-:W-:Y:S01]  /*09a0*/  UIADD3 UR4, UPT, UPT, UR4, 0x10, URZ ;  /* 0x0000001004047890 */ /* 0x000fe2000fffe0ff */
[----:B------:R-:W-:-:S03]  /*09b0*/  IADD3 R0, P1, PT, R6, 0x80, RZ ;  /* 0x0000008006007810 */ /* 0x000fc60007f3e0ff */
[----:B------:R-:W-:Y:S01]  /*09c0*/  UISETP.NE.AND UP0, UPT, UR4, 0x1000, UPT ;  /* 0x000010000400788c */ /* 0x000fe2000bf05270 */
[----:B0-----:R-:W-:Y:S01]  /*09d0*/  IADD3.X R7, PT, PT, RZ, R7, RZ, P1, !PT ;  /* 0x00000007ff077210 */ /* 0x001fe20000ffe4ff */
[----:B--2---:R-:W-:Y:S01]  /*09e0*/  DFMA R8, R8, R10, R24 ;  /* 0x0000000a0808722b */ /* 0x004fe20000000018 */
[----:B------:R-:W-:-:S05]  /*09f0*/  IADD3 R10, P0, PT, R4, 0x80000, RZ ;  /* 0x00080000040a7810 */ /* 0x000fca0007f1e0ff */
[----:B------:R-:W-:Y:S02]  /*0a00*/  IMAD.X R11, RZ, RZ, R5, P0 ;  /* 0x000000ffff0b7224 */ /* 0x000fe400000e0605 */
[----:B---3--:R-:W-:-:S08]  /*0a10*/  DFMA R8, R16, R18, R8 ;  /* 0x000000121008722b */ /* 0x008fd00000000008 */
[----:B----4-:R-:W-:-:S08]  /*0a20*/  DFMA R8, R20, R22, R8 ;  /* 0x000000161408722b */ /* 0x010fd00000000008 */
[----:B-----5:R-:W-:Y:S01]  /*0a30*/  DFMA R8, R14, R12, R8 ;  /* 0x0000000c0e08722b */ /* 0x020fe20000000008 */
[----:B------:R-:W-:Y:S10]  /*0a40*/  BRA.U UP0, `(.L_x_2) ;  /* 0xfffffffd00187547 */ /* 0x000ff4000b83ffff */
[----:B------:R-:W-:Y:S01]  /*0a50*/  STG.E.64 desc[UR8][R2.64], R8 ;  /* 0x0000000802007986 */ /* 0x000fe2000c101b08 */
[----:B------:R-:W-:Y:S05]  /*0a60*/  EXIT ;  /* 0x000000000000794d */ /* 0x000fea0003800000 */
.L_x_3:
[----:B------:R-:W-:-:S00]  /*0a70*/  BRA `(.L_x_3) ;  /* 0xfffffffc00fc7947 */ /* 0x000fc0000383ffff */
[----:B------:R-:W-:-:S00]  /*0a80*/  NOP ;  /* 0x0000000000007918 */ /* 0x000fc00000000000 */
[----:B------:R-:W-:-:S00]  /*0a90*/  NOP ;  /* 0x0000000000007918 */ /* 0x000fc00000000000 */
[----:B------:R-:W-:-:S00]  /*0aa0*/  NOP ;  /* 0x0000000000007918 */ /* 0x000fc00000000000 */
[----:B------:R-:W-:-:S00]  /*0ab0*/  NOP ;  /* 0x0000000000007918 */ /* 0x000fc00000000000 */
[----:B------:R-:W-:-:S00]  /*0ac0*/  NOP ;  /* 0x0000000000007918 */ /* 0x000fc00000000000 */
[----:B------:R-:W-:-:S00]  /*0ad0*/  NOP ;  /* 0x0000000000007918 */ /* 0x000fc00000000000 */
[----:B------:R-:W-:-:S00]  /*0ae0*/  NOP ;  /* 0x0000000000007918 */ /* 0x000fc00000000000 */
[----:B------:R-:W-:-:S00]  /*0af0*/  NOP ;  /* 0x0000000000007918 */ /* 0x000fc00000000000 */
.L_x_4:


//--------------------- .nv.shared.reserved.0     --------------------------
	.section	.nv.shared.reserved.0,"aw",@nobits
	.weak		__nv_reservedSMEM_offset_0_alias
	.size		__nv_reservedSMEM_offset_0_alias, 0, 64
	.other		__nv_reservedSMEM_offset_0_alias,@"STO_CUDA_RESERVED_SHARED STV_DEFAULT"
__nv_reservedSMEM_offset_0_alias:
	.zero		0
	.zero		64


//--------------------- .nv.constant0._Z17trans_norm_vectorPdS_S_i --------------------------
	.section	.nv.constant0._Z17trans_norm_vectorPdS_S_i,"a",@progbits
	.sectionflags	@""
	.align	4
.nv.constant0._Z17trans_norm_vectorPdS_S_i:
	.zero		924


//--------------------- SYMBOLS --------------------------

	.type		.nv.reservedSmem.offset0,@object
	.size		.nv.reservedSmem.offset0,0x4
